//
// Generated by NVIDIA NVVM Compiler
//
// Compiler Build ID: CL-36424714
// Cuda compilation tools, release 13.0, V13.0.88
// Based on NVVM 20.0.0
//

.version 9.0
.target sm_100
.address_size 64

	// .globl	_Z26CrossEntropyForward_KernelPKfPKiPfii
// _ZZ26CrossEntropyForward_KernelPKfPKiPfiiE13correct_logit has been demoted
.extern .shared .align 16 .b8 shared_data[];

.visible .entry _Z26CrossEntropyForward_KernelPKfPKiPfii(
	.param .u64 .ptr .align 1 _Z26CrossEntropyForward_KernelPKfPKiPfii_param_0,
	.param .u64 .ptr .align 1 _Z26CrossEntropyForward_KernelPKfPKiPfii_param_1,
	.param .u64 .ptr .align 1 _Z26CrossEntropyForward_KernelPKfPKiPfii_param_2,
	.param .u32 _Z26CrossEntropyForward_KernelPKfPKiPfii_param_3,
	.param .u32 _Z26CrossEntropyForward_KernelPKfPKiPfii_param_4
)
{
	.reg .pred 	%p<20>;
	.reg .b32 	%r<35>;
	.reg .b32 	%f<66>;
	.reg .b64 	%rd<19>;
	// demoted variable
	.shared .align 4 .f32 _ZZ26CrossEntropyForward_KernelPKfPKiPfiiE13correct_logit;
	ld.param.u64 	%rd5, [_Z26CrossEntropyForward_KernelPKfPKiPfii_param_0];
	ld.param.u64 	%rd3, [_Z26CrossEntropyForward_KernelPKfPKiPfii_param_1];
	ld.param.u64 	%rd4, [_Z26CrossEntropyForward_KernelPKfPKiPfii_param_2];
	ld.param.u32 	%r15, [_Z26CrossEntropyForward_KernelPKfPKiPfii_param_4];
	cvta.to.global.u64 	%rd6, %rd5;
	mov.u32 	%r1, %ctaid.x;
	mov.u32 	%r2, %tid.x;
	mul.lo.s32 	%r16, %r15, %r1;
	mul.wide.s32 	%rd7, %r16, 4;
	add.s64 	%rd1, %rd6, %rd7;
	setp.ge.s32 	%p1, %r2, %r15;
	mov.f32 	%f62, 0fFF800000;
	@%p1 bra 	$L__BB0_3;
	mov.f32 	%f62, 0fFF800000;
	mov.u32 	%r3, %ntid.x;
	mov.u32 	%r31, %r2;
$L__BB0_2:
	mul.wide.s32 	%rd8, %r31, 4;
	add.s64 	%rd9, %rd1, %rd8;
	ld.global.nc.f32 	%f13, [%rd9];
	max.f32 	%f62, %f62, %f13;
	add.s32 	%r31, %r31, %r3;
	setp.lt.s32 	%p2, %r31, %r15;
	@%p2 bra 	$L__BB0_2;
$L__BB0_3:
	shl.b32 	%r17, %r2, 2;
	mov.u32 	%r18, shared_data;
	add.s32 	%r6, %r18, %r17;
	st.shared.f32 	[%r6], %f62;
	bar.sync 	0;
	mov.u32 	%r34, %ntid.x;
	setp.lt.u32 	%p3, %r34, 2;
	@%p3 bra 	$L__BB0_8;
	mov.u32 	%r32, %r34;
$L__BB0_5:
	shr.u32 	%r9, %r32, 1;
	setp.ge.u32 	%p4, %r2, %r9;
	@%p4 bra 	$L__BB0_7;
	ld.shared.f32 	%f14, [%r6];
	shl.b32 	%r19, %r9, 2;
	add.s32 	%r20, %r6, %r19;
	ld.shared.f32 	%f15, [%r20];
	max.f32 	%f16, %f14, %f15;
	st.shared.f32 	[%r6], %f16;
$L__BB0_7:
	bar.sync 	0;
	setp.gt.u32 	%p5, %r32, 3;
	mov.u32 	%r32, %r9;
	@%p5 bra 	$L__BB0_5;
$L__BB0_8:
	setp.ge.s32 	%p6, %r2, %r15;
	mov.f32 	%f64, 0f00000000;
	ld.shared.f32 	%f4, [shared_data];
	@%p6 bra 	$L__BB0_11;
	mov.f32 	%f64, 0f00000000;
	mov.u32 	%r33, %r2;
$L__BB0_10:
	mul.wide.s32 	%rd10, %r33, 4;
	add.s64 	%rd11, %rd1, %rd10;
	ld.global.nc.f32 	%f19, [%rd11];
	sub.f32 	%f20, %f19, %f4;
	fma.rn.f32 	%f21, %f20, 0f3BBB989D, 0f3F000000;
	cvt.sat.f32.f32 	%f22, %f21;
	mov.f32 	%f23, 0f4B400001;
	mov.f32 	%f24, 0f437C0000;
	fma.rm.f32 	%f25, %f22, %f24, %f23;
	add.f32 	%f26, %f25, 0fCB40007F;
	neg.f32 	%f27, %f26;
	fma.rn.f32 	%f28, %f20, 0f3FB8AA3B, %f27;
	fma.rn.f32 	%f29, %f20, 0f32A57060, %f28;
	mov.b32 	%r21, %f25;
	shl.b32 	%r22, %r21, 23;
	mov.b32 	%f30, %r22;
	ex2.approx.ftz.f32 	%f31, %f29;
	fma.rn.f32 	%f64, %f31, %f30, %f64;
	add.s32 	%r33, %r33, %r34;
	setp.lt.s32 	%p7, %r33, %r15;
	@%p7 bra 	$L__BB0_10;
$L__BB0_11:
	setp.lt.u32 	%p8, %r34, 2;
	st.shared.f32 	[%r6], %f64;
	bar.sync 	0;
	@%p8 bra 	$L__BB0_15;
$L__BB0_12:
	shr.u32 	%r13, %r34, 1;
	setp.ge.u32 	%p9, %r2, %r13;
	@%p9 bra 	$L__BB0_14;
	shl.b32 	%r23, %r13, 2;
	add.s32 	%r24, %r6, %r23;
	ld.shared.f32 	%f32, [%r24];
	ld.shared.f32 	%f33, [%r6];
	add.f32 	%f34, %f32, %f33;
	st.shared.f32 	[%r6], %f34;
$L__BB0_14:
	bar.sync 	0;
	setp.gt.u32 	%p10, %r34, 3;
	mov.u32 	%r34, %r13;
	@%p10 bra 	$L__BB0_12;
$L__BB0_15:
	ld.shared.f32 	%f35, [shared_data];
	setp.lt.f32 	%p11, %f35, 0f00800000;
	mul.f32 	%f36, %f35, 0f4B000000;
	selp.f32 	%f37, %f36, %f35, %p11;
	selp.f32 	%f38, 0fC1B80000, 0f00000000, %p11;
	mov.b32 	%r25, %f37;
	add.s32 	%r26, %r25, -1059760811;
	and.b32  	%r27, %r26, -8388608;
	sub.s32 	%r28, %r25, %r27;
	mov.b32 	%f39, %r28;
	cvt.rn.f32.s32 	%f40, %r27;
	fma.rn.f32 	%f41, %f40, 0f34000000, %f38;
	add.f32 	%f42, %f39, 0fBF800000;
	fma.rn.f32 	%f43, %f42, 0fBE055027, 0f3E1039F6;
	fma.rn.f32 	%f44, %f43, %f42, 0fBDF8CDCC;
	fma.rn.f32 	%f45, %f44, %f42, 0f3E0F2955;
	fma.rn.f32 	%f46, %f45, %f42, 0fBE2AD8B9;
	fma.rn.f32 	%f47, %f46, %f42, 0f3E4CED0B;
	fma.rn.f32 	%f48, %f47, %f42, 0fBE7FFF22;
	fma.rn.f32 	%f49, %f48, %f42, 0f3EAAAA78;
	fma.rn.f32 	%f50, %f49, %f42, 0fBF000000;
	mul.f32 	%f51, %f42, %f50;
	fma.rn.f32 	%f52, %f51, %f42, %f42;
	fma.rn.f32 	%f53, %f41, 0f3F317218, %f52;
	setp.gt.u32 	%p12, %r25, 2139095039;
	fma.rn.f32 	%f54, %f37, 0f7F800000, 0f7F800000;
	selp.f32 	%f55, %f54, %f53, %p12;
	setp.eq.f32 	%p13, %f37, 0f00000000;
	selp.f32 	%f56, 0fFF800000, %f55, %p13;
	add.f32 	%f8, %f4, %f56;
	mov.b32 	%r29, 0;
	st.shared.u32 	[_ZZ26CrossEntropyForward_KernelPKfPKiPfiiE13correct_logit], %r29;
	bar.sync 	0;
	setp.ne.s32 	%p14, %r2, 0;
	cvta.to.global.u64 	%rd12, %rd3;
	mul.wide.u32 	%rd13, %r1, 4;
	add.s64 	%rd2, %rd12, %rd13;
	@%p14 bra 	$L__BB0_19;
	ld.global.nc.u32 	%r14, [%rd2];
	setp.lt.s32 	%p15, %r14, 0;
	setp.ge.s32 	%p16, %r14, %r15;
	mov.f32 	%f65, 0f00000000;
	or.pred  	%p17, %p15, %p16;
	@%p17 bra 	$L__BB0_18;
	mul.wide.u32 	%rd14, %r14, 4;
	add.s64 	%rd15, %rd1, %rd14;
	ld.global.nc.f32 	%f65, [%rd15];
$L__BB0_18:
	st.shared.f32 	[_ZZ26CrossEntropyForward_KernelPKfPKiPfiiE13correct_logit], %f65;
$L__BB0_19:
	setp.ne.s32 	%p18, %r2, 0;
	bar.sync 	0;
	@%p18 bra 	$L__BB0_21;
	ld.global.nc.u32 	%r30, [%rd2];
	setp.gt.s32 	%p19, %r30, -1;
	ld.shared.f32 	%f58, [_ZZ26CrossEntropyForward_KernelPKfPKiPfiiE13correct_logit];
	sub.f32 	%f59, %f8, %f58;
	selp.f32 	%f60, %f59, 0f00000000, %p19;
	cvta.to.global.u64 	%rd16, %rd4;
	add.s64 	%rd18, %rd16, %rd13;
	st.global.f32 	[%rd18], %f60;
$L__BB0_21:
	ret;

}


// ===== COMPILED SASS (sm_100) =====

	.target	sm_100

	.elftype	@"ET_EXEC"


//--------------------- .note.nv.tkinfo           --------------------------
	.section	.note.nv.tkinfo,"",@"SHT_NOTE"
	.sectionflags	@"SHF_NOTE_NV_TKINFO"
	.tkinfo
        /*0018*/ 	.word	0x00000002
        /*0030*/ 	.string	""
        /*0030*/ 	.string	"ptxas"
        /*0030*/ 	.string	"Cuda compilation tools, release 13.0, V13.0.88"
        /*0030*/ 	.string	"Build cuda_13.0.r13.0/compiler.36424714_0"
        /*0030*/ 	.string	"-arch sm_100 -m 64 "



//--------------------- .note.nv.cuinfo           --------------------------
	.section	.note.nv.cuinfo,"",@"SHT_NOTE"
	.sectionflags	@"SHF_NOTE_NV_CUINFO"
        /*0018*/ 	.short	0x0002
        /*001a*/ 	.short	0x0064
        /*001c*/ 	.short	0x0082
	.zero		2


//--------------------- .nv.info                  --------------------------
	.section	.nv.info,"",@"SHT_CUDA_INFO"
	.align	4


	//----- nvinfo : EIATTR_REGCOUNT
	.align		4
        /*0000*/ 	.byte	0x04, 0x2f
        /*0002*/ 	.short	(.L_1 - .L_0)
	.align		4
.L_0:
        /*0004*/ 	.word	index@(_Z26CrossEntropyForward_KernelPKfPKiPfii)
        /*0008*/ 	.word	0x00000012


	//----- nvinfo : EIATTR_FRAME_SIZE
	.align		4
.L_1:
        /*000c*/ 	.byte	0x04, 0x11
        /*000e*/ 	.short	(.L_3 - .L_2)
	.align		4
.L_2:
        /*0010*/ 	.word	index@(_Z26CrossEntropyForward_KernelPKfPKiPfii)
        /*0014*/ 	.word	0x00000000


	//----- nvinfo : EIATTR_MIN_STACK_SIZE
	.align		4
.L_3:
        /*0018*/ 	.byte	0x04, 0x12
        /*001a*/ 	.short	(.L_5 - .L_4)
	.align		4
.L_4:
        /*001c*/ 	.word	index@(_Z26CrossEntropyForward_KernelPKfPKiPfii)
        /*0020*/ 	.word	0x00000000
.L_5:


//--------------------- .nv.compat                --------------------------
	.section	.nv.compat,"",@"SHT_CUDA_COMPAT_INFO"
	.align	4
        /*0000*/ 	.byte	0x02, 0x09, 0x00, 0x00, 0x02, 0x02, 0x01, 0x00, 0x02, 0x05, 0x05, 0x00, 0x03, 0x07, 0x01, 0x01
        /*0010*/ 	.byte	0x02, 0x03, 0x00, 0x00, 0x02, 0x06, 0x01, 0x00, 0x04, 0x0b, 0x08, 0x00, 0x01, 0x00, 0x00, 0x00
        /*0020*/ 	.byte	0x00, 0x00, 0x00, 0x00


//--------------------- .nv.info._Z26CrossEntropyForward_KernelPKfPKiPfii --------------------------
	.section	.nv.info._Z26CrossEntropyForward_KernelPKfPKiPfii,"",@"SHT_CUDA_INFO"
	.sectionflags	@""
	.align	4


	//----- nvinfo : EIATTR_CUDA_API_VERSION
	.align		4
        /*0000*/ 	.byte	0x04, 0x37
        /*0002*/ 	.short	(.L_7 - .L_6)
.L_6:
        /*0004*/ 	.word	0x00000082


	//----- nvinfo : EIATTR_KPARAM_INFO
	.align		4
.L_7:
        /*0008*/ 	.byte	0x04, 0x17
        /*000a*/ 	.short	(.L_9 - .L_8)
.L_8:
        /*000c*/ 	.word	0x00000000
        /*0010*/ 	.short	0x0004
        /*0012*/ 	.short	0x001c
        /*0014*/ 	.byte	0x00, 0xf0, 0x11, 0x00


	//----- nvinfo : EIATTR_KPARAM_INFO
	.align		4
.L_9:
        /*0018*/ 	.byte	0x04, 0x17
        /*001a*/ 	.short	(.L_11 - .L_10)
.L_10:
        /*001c*/ 	.word	0x00000000
        /*0020*/ 	.short	0x0003
        /*0022*/ 	.short	0x0018
        /*0024*/ 	.byte	0x00, 0xf0, 0x11, 0x00


	//----- nvinfo : EIATTR_KPARAM_INFO
	.align		4
.L_11:
        /*0028*/ 	.byte	0x04, 0x17
        /*002a*/ 	.short	(.L_13 - .L_12)
.L_12:
        /*002c*/ 	.word	0x00000000
        /*0030*/ 	.short	0x0002
        /*0032*/ 	.short	0x0010
        /*0034*/ 	.byte	0x00, 0xf5, 0x21, 0x00


	//----- nvinfo : EIATTR_KPARAM_INFO
	.align		4
.L_13:
        /*0038*/ 	.byte	0x04, 0x17
        /*003a*/ 	.short	(.L_15 - .L_14)
.L_14:
        /*003c*/ 	.word	0x00000000
        /*0040*/ 	.short	0x0001
        /*0042*/ 	.short	0x0008
        /*0044*/ 	.byte	0x00, 0xf5, 0x21, 0x00


	//----- nvinfo : EIATTR_KPARAM_INFO
	.align		4
.L_15:
        /*0048*/ 	.byte	0x04, 0x17
        /*004a*/ 	.short	(.L_17 - .L_16)
.L_16:
        /*004c*/ 	.word	0x00000000
        /*0050*/ 	.short	0x0000
        /*0052*/ 	.short	0x0000
        /*0054*/ 	.byte	0x00, 0xf5, 0x21, 0x00


	//----- nvinfo : EIATTR_SPARSE_MMA_MASK
	.align		4
.L_17:
        /*0058*/ 	.byte	0x03, 0x50
        /*005a*/ 	.short	0x0000


	//----- nvinfo : EIATTR_MAXREG_COUNT
	.align		4
        /*005c*/ 	.byte	0x03, 0x1b
        /*005e*/ 	.short	0x00ff


	//----- nvinfo : EIATTR_NUM_BARRIERS
	.align		4
        /*0060*/ 	.byte	0x02, 0x4c
        /*0062*/ 	.byte	0x01
	.zero		1


	//----- nvinfo : EIATTR_MERCURY_ISA_VERSION
	.align		4
        /*0064*/ 	.byte	0x03, 0x5f
        /*0066*/ 	.short	0x0101


	//----- nvinfo : EIATTR_VRC_CTA_INIT_COUNT
	.align		4
        /*0068*/ 	.byte	0x02, 0x4a
	.zero		1
	.zero		1


	//----- nvinfo : EIATTR_EXIT_INSTR_OFFSETS
	.align		4
        /*006c*/ 	.byte	0x04, 0x1c
        /*006e*/ 	.short	(.L_19 - .L_18)


	//   ....[0]....
.L_18:
        /*0070*/ 	.word	0x00000890


	//   ....[1]....
        /*0074*/ 	.word	0x00000920


	//----- nvinfo : EIATTR_CRS_STACK_SIZE
	.align		4
.L_19:
        /*0078*/ 	.byte	0x04, 0x1e
        /*007a*/ 	.short	(.L_21 - .L_20)
.L_20:
        /*007c*/ 	.word	0x00000000


	//----- nvinfo : EIATTR_CBANK_PARAM_SIZE
	.align		4
.L_21:
        /*0080*/ 	.byte	0x03, 0x19
        /*0082*/ 	.short	0x0020


	//----- nvinfo : EIATTR_PARAM_CBANK
	.align		4
        /*0084*/ 	.byte	0x04, 0x0a
        /*0086*/ 	.short	(.L_23 - .L_22)
	.align		4
.L_22:
        /*0088*/ 	.word	index@(.nv.constant0._Z26CrossEntropyForward_KernelPKfPKiPfii)
        /*008c*/ 	.short	0x0380
        /*008e*/ 	.short	0x0020


	//----- nvinfo : EIATTR_SW_WAR
	.align		4
.L_23:
        /*0090*/ 	.byte	0x04, 0x36
        /*0092*/ 	.short	(.L_25 - .L_24)
.L_24:
        /*0094*/ 	.word	0x00000008
.L_25:


//--------------------- .nv.callgraph             --------------------------
	.section	.nv.callgraph,"",@"SHT_CUDA_CALLGRAPH"
	.align	4
	.sectionentsize	8
	.align		4
        /*0000*/ 	.word	0x00000000
	.align		4
        /*0004*/ 	.word	0xffffffff
	.align		4
        /*0008*/ 	.word	0x00000000
	.align		4
        /*000c*/ 	.word	0xfffffffe
	.align		4
        /*0010*/ 	.word	0x00000000
	.align		4
        /*0014*/ 	.word	0xfffffffd
	.align		4
        /*0018*/ 	.word	0x00000000
	.align		4
        /*001c*/ 	.word	0xfffffffc


//--------------------- .text._Z26CrossEntropyForward_KernelPKfPKiPfii --------------------------
	.section	.text._Z26CrossEntropyForward_KernelPKfPKiPfii,"ax",@progbits
	.align	128
        .global         _Z26CrossEntropyForward_KernelPKfPKiPfii
        .type           _Z26CrossEntropyForward_KernelPKfPKiPfii,@function
        .size           _Z26CrossEntropyForward_KernelPKfPKiPfii,(.L_x_14 - _Z26CrossEntropyForward_KernelPKfPKiPfii)
        .other          _Z26CrossEntropyForward_KernelPKfPKiPfii,@"STO_CUDA_ENTRY STV_DEFAULT"
_Z26CrossEntropyForward_KernelPKfPKiPfii:
.text._Z26CrossEntropyForward_KernelPKfPKiPfii:
[----:B------:R-:W-:Y:S01]  /*0000*/  LDC R1, c[0x0][0x37c] ;  /* 0x0000df00ff017b82 */ /* 0x000fe20000000800 */
[----:B------:R-:W0:Y:S01]  /*0010*/  S2R R4, SR_TID.X ;  /* 0x0000000000047919 */ /* 0x000e220000002100 */
[----:B------:R-:W0:Y:S06]  /*0020*/  LDCU UR4, c[0x0][0x39c] ;  /* 0x00007380ff0477ac */ /* 0x000e2c0008000800 */
[----:B------:R-:W1:Y:S01]  /*0030*/  LDC.64 R2, c[0x0][0x380] ;  /* 0x0000e000ff027b82 */ /* 0x000e620000000a00 */
[----:B------:R-:W-:Y:S01]  /*0040*/  BSSY.RECONVERGENT B0, `(.L_x_0) ;  /* 0x0000011000007945 */ /* 0x000fe20003800200 */
[----:B------:R-:W2:Y:S01]  /*0050*/  S2R R0, SR_CTAID.X ;  /* 0x0000000000007919 */ /* 0x000ea20000002500 */
[----:B------:R-:W3:Y:S01]  /*0060*/  LDCU.64 UR6, c[0x0][0x358] ;  /* 0x00006b00ff0677ac */ /* 0x000ee20008000a00 */
[----:B------:R-:W-:-:S02]  /*0070*/  MOV R8, 0xff800000 ;  /* 0xff80000000087802 */ /* 0x000fc40000000f00 */
[----:B0-----:R-:W-:Y:S01]  /*0080*/  ISETP.GE.AND P0, PT, R4, UR4, PT ;  /* 0x0000000404007c0c */ /* 0x001fe2000bf06270 */
[----:B--2---:R-:W-:-:S04]  /*0090*/  IMAD R5, R0, UR4, RZ ;  /* 0x0000000400057c24 */ /* 0x004fc8000f8e02ff */
[----:B-1----:R-:W-:-:S08]  /*00a0*/  IMAD.WIDE R2, R5, 0x4, R2 ;  /* 0x0000000405027825 */ /* 0x002fd000078e0202 */
[----:B---3--:R-:W-:Y:S05]  /*00b0*/  @P0 BRA `(.L_x_1) ;  /* 0x0000000000240947 */ /* 0x008fea0003800000 */
[----:B------:R-:W0:Y:S01]  /*00c0*/  LDC R10, c[0x0][0x360] ;  /* 0x0000d800ff0a7b82 */ /* 0x000e220000000800 */
[----:B------:R-:W-:Y:S01]  /*00d0*/  IMAD.MOV.U32 R8, RZ, RZ, -0x800000 ;  /* 0xff800000ff087424 */ /* 0x000fe200078e00ff */
[----:B------:R-:W-:-:S07]  /*00e0*/  MOV R5, R4 ;  /* 0x0000000400057202 */ /* 0x000fce0000000f00 */
.L_x_2:
[----:B------:R-:W-:-:S06]  /*00f0*/  IMAD.WIDE R6, R5, 0x4, R2 ;  /* 0x0000000405067825 */ /* 0x000fcc00078e0202 */
[----:B------:R-:W2:Y:S01]  /*0100*/  LDG.E.CONSTANT R7, desc[UR6][R6.64] ;  /* 0x0000000606077981 */ /* 0x000ea2000c1e9900 */
[----:B0-----:R-:W-:-:S05]  /*0110*/  IMAD.IADD R5, R10, 0x1, R5 ;  /* 0x000000010a057824 */ /* 0x001fca00078e0205 */
[----:B------:R-:W-:Y:S02]  /*0120*/  ISETP.GE.AND P0, PT, R5, UR4, PT ;  /* 0x0000000405007c0c */ /* 0x000fe4000bf06270 */
[----:B--2---:R-:W-:-:S11]  /*0130*/  FMNMX R8, R7, R8, !PT ;  /* 0x0000000807087209 */ /* 0x004fd60007800000 */
[----:B------:R-:W-:Y:S05]  /*0140*/  @!P0 BRA `(.L_x_2) ;  /* 0xfffffffc00e88947 */ /* 0x000fea000383ffff */
.L_x_1:
[----:B------:R-:W-:Y:S05]  /*0150*/  BSYNC.RECONVERGENT B0 ;  /* 0x0000000000007941 */ /* 0x000fea0003800200 */
.L_x_0:
[----:B------:R-:W0:Y:S01]  /*0160*/  S2UR UR5, SR_CgaCtaId ;  /* 0x00000000000579c3 */ /* 0x000e220000008800 */
[----:B------:R-:W-:Y:S01]  /*0170*/  UMOV UR4, 0x400 ;  /* 0x0000040000047882 */ /* 0x000fe20000000000 */
[----:B------:R-:W1:Y:S01]  /*0180*/  LDCU UR8, c[0x0][0x360] ;  /* 0x00006c00ff0877ac */ /* 0x000e620008000800 */
[----:B------:R-:W-:Y:S02]  /*0190*/  UIADD3 UR4, UPT, UPT, UR4, 0x10, URZ ;  /* 0x0000001004047890 */ /* 0x000fe4000fffe0ff */
[----:B-1----:R-:W-:Y:S02]  /*01a0*/  UISETP.GE.U32.AND UP0, UPT, UR8, 0x2, UPT ;  /* 0x000000020800788c */ /* 0x002fe4000bf06070 */
[----:B------:R-:W-:Y:S01]  /*01b0*/  MOV R6, UR8 ;  /* 0x0000000800067c02 */ /* 0x000fe20008000f00 */
[----:B0-----:R-:W-:-:S06]  /*01c0*/  ULEA UR4, UR5, UR4, 0x18 ;  /* 0x0000000405047291 */ /* 0x001fcc000f8ec0ff */
[----:B------:R-:W-:-:S05]  /*01d0*/  LEA R5, R4, UR4, 0x2 ;  /* 0x0000000404057c11 */ /* 0x000fca000f8e10ff */
[----:B------:R0:W-:Y:S01]  /*01e0*/  STS [R5], R8 ;  /* 0x0000000805007388 */ /* 0x0001e20000000800 */
[----:B------:R-:W-:Y:S06]  /*01f0*/  BAR.SYNC.DEFER_BLOCKING 0x0 ;  /* 0x0000000000007b1d */ /* 0x000fec0000010000 */
[----:B------:R-:W-:Y:S05]  /*0200*/  BRA.U !UP0, `(.L_x_3) ;  /* 0x0000000108307547 */ /* 0x000fea000b800000 */
[----:B------:R-:W-:-:S07]  /*0210*/  IMAD.MOV.U32 R7, RZ, RZ, R6 ;  /* 0x000000ffff077224 */ /* 0x000fce00078e0006 */
.L_x_4:
[----:B------:R-:W-:-:S04]  /*0220*/  SHF.R.U32.HI R10, RZ, 0x1, R7 ;  /* 0x00000001ff0a7819 */ /* 0x000fc80000011607 */
[----:B------:R-:W-:-:S13]  /*0230*/  ISETP.GE.U32.AND P0, PT, R4, R10, PT ;  /* 0x0000000a0400720c */ /* 0x000fda0003f06070 */
[----:B------:R-:W-:Y:S01]  /*0240*/  @!P0 LEA R9, R10, R5, 0x2 ;  /* 0x000000050a098211 */ /* 0x000fe200078e10ff */
[----:B0-----:R-:W-:Y:S05]  /*0250*/  @!P0 LDS R8, [R5] ;  /* 0x0000000005088984 */ /* 0x001fea0000000800 */
[----:B------:R-:W0:Y:S02]  /*0260*/  @!P0 LDS R9, [R9] ;  /* 0x0000000009098984 */ /* 0x000e240000000800 */
[----:B0-----:R-:W-:-:S05]  /*0270*/  @!P0 FMNMX R8, R8, R9, !PT ;  /* 0x0000000908088209 */ /* 0x001fca0007800000 */
[----:B------:R1:W-:Y:S01]  /*0280*/  @!P0 STS [R5], R8 ;  /* 0x0000000805008388 */ /* 0x0003e20000000800 */
[----:B------:R-:W-:Y:S01]  /*0290*/  BAR.SYNC.DEFER_BLOCKING 0x0 ;  /* 0x0000000000007b1d */ /* 0x000fe20000010000 */
[----:B------:R-:W-:Y:S01]  /*02a0*/  ISETP.GT.U32.AND P0, PT, R7, 0x3, PT ;  /* 0x000000030700780c */ /* 0x000fe20003f04070 */
[----:B------:R-:W-:-:S12]  /*02b0*/  IMAD.MOV.U32 R7, RZ, RZ, R10 ;  /* 0x000000ffff077224 */ /* 0x000fd800078e000a */
[----:B-1----:R-:W-:Y:S05]  /*02c0*/  @P0 BRA `(.L_x_4) ;  /* 0xfffffffc00d40947 */ /* 0x002fea000383ffff */
.L_x_3:
[----:B------:R-:W1:Y:S01]  /*02d0*/  S2UR UR5, SR_CgaCtaId ;  /* 0x00000000000579c3 */ /* 0x000e620000008800 */
[----:B------:R-:W2:Y:S01]  /*02e0*/  LDCU UR8, c[0x0][0x39c] ;  /* 0x00007380ff0877ac */ /* 0x000ea20008000800 */
[----:B------:R-:W-:Y:S01]  /*02f0*/  BSSY.RECONVERGENT B0, `(.L_x_5) ;  /* 0x000001a000007945 */ /* 0x000fe20003800200 */
[----:B------:R-:W-:Y:S01]  /*0300*/  HFMA2 R10, -RZ, RZ, 0, 0 ;  /* 0x00000000ff0a7431 */ /* 0x000fe200000001ff */
[----:B------:R-:W-:Y:S01]  /*0310*/  ISETP.GE.U32.AND P0, PT, R6, 0x2, PT ;  /* 0x000000020600780c */ /* 0x000fe20003f06070 */
[----:B------:R-:W-:Y:S01]  /*0320*/  UMOV UR4, 0x400 ;  /* 0x0000040000047882 */ /* 0x000fe20000000000 */
[----:B--2---:R-:W-:Y:S01]  /*0330*/  ISETP.GE.AND P1, PT, R4, UR8, PT ;  /* 0x0000000804007c0c */ /* 0x004fe2000bf26270 */
[----:B-1----:R-:W-:-:S09]  /*0340*/  ULEA UR4, UR5, UR4, 0x18 ;  /* 0x0000000405047291 */ /* 0x002fd2000f8ec0ff */
[----:B------:R-:W1:Y:S03]  /*0350*/  LDS R7, [UR4+0x10] ;  /* 0x00001004ff077984 */ /* 0x000e660008000800 */
[----:B------:R-:W-:Y:S05]  /*0360*/  @P1 BRA `(.L_x_6) ;  /* 0x0000000000481947 */ /* 0x000fea0003800000 */
[----:B------:R-:W-:Y:S01]  /*0370*/  MOV R10, RZ ;  /* 0x000000ff000a7202 */ /* 0x000fe20000000f00 */
[----:B------:R-:W-:-:S07]  /*0380*/  IMAD.MOV.U32 R11, RZ, RZ, R4 ;  /* 0x000000ffff0b7224 */ /* 0x000fce00078e0004 */
.L_x_7:
[----:B0-----:R-:W-:-:S06]  /*0390*/  IMAD.WIDE R8, R11, 0x4, R2 ;  /* 0x000000040b087825 */ /* 0x001fcc00078e0202 */
[----:B------:R-:W1:Y:S01]  /*03a0*/  LDG.E.CONSTANT R8, desc[UR6][R8.64] ;  /* 0x0000000608087981 */ /* 0x000e62000c1e9900 */
[----:B------:R-:W-:Y:S01]  /*03b0*/  HFMA2 R14, -RZ, RZ, 3.7421875, 0 ;  /* 0x437c0000ff0e7431 */ /* 0x000fe200000001ff */
[----:B------:R-:W-:Y:S01]  /*03c0*/  MOV R13, 0x3bbb989d ;  /* 0x3bbb989d000d7802 */ /* 0x000fe20000000f00 */
[----:B------:R-:W-:-:S05]  /*03d0*/  IMAD.IADD R11, R6, 0x1, R11 ;  /* 0x00000001060b7824 */ /* 0x000fca00078e020b */
[----:B------:R-:W-:Y:S01]  /*03e0*/  ISETP.GE.AND P1, PT, R11, UR8, PT ;  /* 0x000000080b007c0c */ /* 0x000fe2000bf26270 */
[----:B-1----:R-:W-:-:S04]  /*03f0*/  FADD R12, -R7, R8 ;  /* 0x00000008070c7221 */ /* 0x002fc80000000100 */
[----:B------:R-:W-:-:S04]  /*0400*/  FFMA.SAT R13, R12, R13, 0.5 ;  /* 0x3f0000000c0d7423 */ /* 0x000fc8000000200d */
[----:B------:R-:W-:-:S04]  /*0410*/  FFMA.RM R13, R13, R14, 12582913 ;  /* 0x4b4000010d0d7423 */ /* 0x000fc8000000400e */
[C---:B------:R-:W-:Y:S01]  /*0420*/  FADD R15, R13.reuse, -12583039 ;  /* 0xcb40007f0d0f7421 */ /* 0x040fe20000000000 */
[----:B------:R-:W-:-:S03]  /*0430*/  SHF.L.U32 R13, R13, 0x17, RZ ;  /* 0x000000170d0d7819 */ /* 0x000fc600000006ff */
[----:B------:R-:W-:-:S04]  /*0440*/  FFMA R15, R12, 1.4426950216293334961, -R15 ;  /* 0x3fb8aa3b0c0f7823 */ /* 0x000fc8000000080f */
[----:B------:R-:W-:-:S06]  /*0450*/  FFMA R15, R12, 1.925963033500011079e-08, R15 ;  /* 0x32a570600c0f7823 */ /* 0x000fcc000000000f */
[----:B------:R-:W0:Y:S02]  /*0460*/  MUFU.EX2 R15, R15 ;  /* 0x0000000f000f7308 */ /* 0x000e240000000800 */
[----:B0-----:R-:W-:Y:S01]  /*0470*/  FFMA R10, R13, R15, R10 ;  /* 0x0000000f0d0a7223 */ /* 0x001fe2000000000a */
[----:B------:R-:W-:Y:S06]  /*0480*/  @!P1 BRA `(.L_x_7) ;  /* 0xfffffffc00c09947 */ /* 0x000fec000383ffff */
.L_x_6:
[----:B------:R-:W-:Y:S05]  /*0490*/  BSYNC.RECONVERGENT B0 ;  /* 0x0000000000007941 */ /* 0x000fea0003800200 */
.L_x_5:
[----:B------:R2:W-:Y:S01]  /*04a0*/  STS [R5], R10 ;  /* 0x0000000a05007388 */ /* 0x0005e20000000800 */
[----:B------:R-:W-:Y:S06]  /*04b0*/  BAR.SYNC.DEFER_BLOCKING 0x0 ;  /* 0x0000000000007b1d */ /* 0x000fec0000010000 */
[----:B------:R-:W-:Y:S05]  /*04c0*/  @!P0 BRA `(.L_x_8) ;  /* 0x00000000002c8947 */ /* 0x000fea0003800000 */
.L_x_9:
[----:B------:R-:W-:-:S04]  /*04d0*/  SHF.R.U32.HI R11, RZ, 0x1, R6 ;  /* 0x00000001ff0b7819 */ /* 0x000fc80000011606 */
[----:B------:R-:W-:-:S13]  /*04e0*/  ISETP.GE.U32.AND P0, PT, R4, R11, PT ;  /* 0x0000000b0400720c */ /* 0x000fda0003f06070 */
[----:B0-----:R-:W-:Y:S01]  /*04f0*/  @!P0 LEA R8, R11, R5, 0x2 ;  /* 0x000000050b088211 */ /* 0x001fe200078e10ff */
[----:B------:R-:W-:Y:S05]  /*0500*/  @!P0 LDS R9, [R5] ;  /* 0x0000000005098984 */ /* 0x000fea0000000800 */
[----:B------:R-:W2:Y:S02]  /*0510*/  @!P0 LDS R8, [R8] ;  /* 0x0000000008088984 */ /* 0x000ea40000000800 */
[----:B--2---:R-:W-:-:S05]  /*0520*/  @!P0 FADD R10, R8, R9 ;  /* 0x00000009080a8221 */ /* 0x004fca0000000000 */
[----:B------:R3:W-:Y:S01]  /*0530*/  @!P0 STS [R5], R10 ;  /* 0x0000000a05008388 */ /* 0x0007e20000000800 */
[----:B------:R-:W-:Y:S01]  /*0540*/  BAR.SYNC.DEFER_BLOCKING 0x0 ;  /* 0x0000000000007b1d */ /* 0x000fe20000010000 */
[----:B------:R-:W-:Y:S01]  /*0550*/  ISETP.GT.U32.AND P0, PT, R6, 0x3, PT ;  /* 0x000000030600780c */ /* 0x000fe20003f04070 */
[----:B------:R-:W-:-:S12]  /*0560*/  IMAD.MOV.U32 R6, RZ, RZ, R11 ;  /* 0x000000ffff067224 */ /* 0x000fd800078e000b */
[----:B---3--:R-:W-:Y:S05]  /*0570*/  @P0 BRA `(.L_x_9) ;  /* 0xfffffffc00d40947 */ /* 0x008fea000383ffff */
.L_x_8:
[----:B------:R-:W3:Y:S01]  /*0580*/  S2UR UR5, SR_CgaCtaId ;  /* 0x00000000000579c3 */ /* 0x000ee20000008800 */
[----:B------:R-:W-:Y:S01]  /*0590*/  UMOV UR4, 0x400 ;  /* 0x0000040000047882 */ /* 0x000fe20000000000 */
[----:B------:R-:W-:Y:S01]  /*05a0*/  IMAD.MOV.U32 R9, RZ, RZ, 0x3e055027 ;  /* 0x3e055027ff097424 */ /* 0x000fe200078e00ff */
[----:B------:R-:W-:Y:S01]  /*05b0*/  ISETP.NE.AND P1, PT, R4, RZ, PT ;  /* 0x000000ff0400720c */ /* 0x000fe20003f25270 */
[----:B------:R-:W-:Y:S01]  /*05c0*/  BSSY.RECONVERGENT B0, `(.L_x_10) ;  /* 0x000002b000007945 */ /* 0x000fe20003800200 */
[----:B---3--:R-:W-:-:S09]  /*05d0*/  ULEA UR4, UR5, UR4, 0x18 ;  /* 0x0000000405047291 */ /* 0x008fd2000f8ec0ff */
[----:B0-2---:R-:W0:Y:S04]  /*05e0*/  LDS R5, [UR4+0x10] ;  /* 0x00001004ff057984 */ /* 0x005e280008000800 */
[----:B------:R-:W-:Y:S01]  /*05f0*/  STS [UR4], RZ ;  /* 0x000000ffff007988 */ /* 0x000fe20008000804 */
[----:B------:R-:W-:Y:S01]  /*0600*/  BAR.SYNC.DEFER_BLOCKING 0x0 ;  /* 0x0000000000007b1d */ /* 0x000fe20000010000 */
[----:B0-----:R-:W-:-:S13]  /*0610*/  FSETP.GEU.AND P0, PT, R5, 1.175494350822287508e-38, PT ;  /* 0x008000000500780b */ /* 0x001fda0003f0e000 */
[----:B------:R-:W-:-:S05]  /*0620*/  @!P0 FMUL R5, R5, 8388608 ;  /* 0x4b00000005058820 */ /* 0x000fca0000400000 */
[----:B------:R-:W-:-:S04]  /*0630*/  IADD3 R6, PT, PT, R5, -0x3f2aaaab, RZ ;  /* 0xc0d5555505067810 */ /* 0x000fc80007ffe0ff */
[----:B------:R-:W-:-:S04]  /*0640*/  LOP3.LUT R10, R6, 0xff800000, RZ, 0xc0, !PT ;  /* 0xff800000060a7812 */ /* 0x000fc800078ec0ff */
[----:B------:R-:W-:-:S05]  /*0650*/  IADD3 R6, PT, PT, R5, -R10, RZ ;  /* 0x8000000a05067210 */ /* 0x000fca0007ffe0ff */
[----:B------:R-:W-:Y:S01]  /*0660*/  FADD R12, R6, -1 ;  /* 0xbf800000060c7421 */ /* 0x000fe20000000000 */
[----:B------:R-:W-:Y:S02]  /*0670*/  FSEL R6, RZ, -23, P0 ;  /* 0xc1b80000ff067808 */ /* 0x000fe40000000000 */
[----:B------:R-:W-:Y:S01]  /*0680*/  ISETP.GT.U32.AND P0, PT, R5, 0x7f7fffff, PT ;  /* 0x7f7fffff0500780c */ /* 0x000fe20003f04070 */
[----:B------:R-:W-:-:S04]  /*0690*/  FFMA R9, R12, -R9, 0.14084610342979431152 ;  /* 0x3e1039f60c097423 */ /* 0x000fc80000000809 */
[----:B------:R-:W-:-:S04]  /*06a0*/  FFMA R9, R12, R9, -0.12148627638816833496 ;  /* 0xbdf8cdcc0c097423 */ /* 0x000fc80000000009 */
[----:B------:R-:W-:-:S04]  /*06b0*/  FFMA R9, R12, R9, 0.13980610668659210205 ;  /* 0x3e0f29550c097423 */ /* 0x000fc80000000009 */
[----:B------:R-:W-:-:S04]  /*06c0*/  FFMA R9, R12, R9, -0.16684235632419586182 ;  /* 0xbe2ad8b90c097423 */ /* 0x000fc80000000009 */
[----:B------:R-:W-:-:S04]  /*06d0*/  FFMA R9, R12, R9, 0.20012299716472625732 ;  /* 0x3e4ced0b0c097423 */ /* 0x000fc80000000009 */
[----:B------:R-:W-:-:S04]  /*06e0*/  FFMA R9, R12, R9, -0.24999669194221496582 ;  /* 0xbe7fff220c097423 */ /* 0x000fc80000000009 */
[C---:B------:R-:W-:Y:S02]  /*06f0*/  FFMA R11, R12.reuse, R9, 0.33333182334899902344 ;  /* 0x3eaaaa780c0b7423 */ /* 0x040fe40000000009 */
[----:B------:R-:W0:Y:S02]  /*0700*/  LDC.64 R8, c[0x0][0x388] ;  /* 0x0000e200ff087b82 */ /* 0x000e240000000a00 */
[C---:B------:R-:W-:Y:S01]  /*0710*/  FFMA R13, R12.reuse, R11, -0.5 ;  /* 0xbf0000000c0d7423 */ /* 0x040fe2000000000b */
[----:B------:R-:W-:Y:S02]  /*0720*/  I2FP.F32.S32 R11, R10 ;  /* 0x0000000a000b7245 */ /* 0x000fe40000201400 */
[----:B------:R-:W-:Y:S01]  /*0730*/  MOV R10, 0x7f800000 ;  /* 0x7f800000000a7802 */ /* 0x000fe20000000f00 */
[----:B------:R-:W-:Y:S02]  /*0740*/  FMUL R13, R12, R13 ;  /* 0x0000000d0c0d7220 */ /* 0x000fe40000400000 */
[----:B------:R-:W-:-:S02]  /*0750*/  FFMA R6, R11, 1.1920928955078125e-07, R6 ;  /* 0x340000000b067823 */ /* 0x000fc40000000006 */
[----:B------:R-:W-:-:S04]  /*0760*/  FFMA R13, R12, R13, R12 ;  /* 0x0000000d0c0d7223 */ /* 0x000fc8000000000c */
[----:B------:R-:W-:Y:S01]  /*0770*/  FFMA R6, R6, 0.69314718246459960938, R13 ;  /* 0x3f31721806067823 */ /* 0x000fe2000000000d */
[C---:B------:R-:W-:Y:S01]  /*0780*/  @P0 FFMA R6, R5.reuse, R10, +INF ;  /* 0x7f80000005060423 */ /* 0x040fe2000000000a */
[----:B------:R-:W-:-:S04]  /*0790*/  FSETP.NEU.AND P0, PT, R5, RZ, PT ;  /* 0x000000ff0500720b */ /* 0x000fc80003f0d000 */
[----:B------:R-:W-:Y:S01]  /*07a0*/  FSEL R6, R6, -INF , P0 ;  /* 0xff80000006067808 */ /* 0x000fe20000000000 */
[----:B0-----:R-:W-:-:S04]  /*07b0*/  IMAD.WIDE.U32 R8, R0, 0x4, R8 ;  /* 0x0000000400087825 */ /* 0x001fc800078e0008 */
[----:B-1----:R-:W-:Y:S01]  /*07c0*/  FADD R6, R7, R6 ;  /* 0x0000000607067221 */ /* 0x002fe20000000000 */
[----:B------:R-:W-:Y:S06]  /*07d0*/  @P1 BRA `(.L_x_11) ;  /* 0x0000000000241947 */ /* 0x000fec0003800000 */
[----:B------:R-:W2:Y:S01]  /*07e0*/  LDG.E.CONSTANT R5, desc[UR6][R8.64] ;  /* 0x0000000608057981 */ /* 0x000ea2000c1e9900 */
[----:B------:R-:W2:Y:S01]  /*07f0*/  LDCU UR5, c[0x0][0x39c] ;  /* 0x00007380ff0577ac */ /* 0x000ea20008000800 */
[----:B------:R-:W-:Y:S01]  /*0800*/  HFMA2 R4, -RZ, RZ, 0, 0 ;  /* 0x00000000ff047431 */ /* 0x000fe200000001ff */
[----:B--2---:R-:W-:-:S04]  /*0810*/  ISETP.GE.AND P0, PT, R5, UR5, PT ;  /* 0x0000000505007c0c */ /* 0x004fc8000bf06270 */
[----:B------:R-:W-:-:S13]  /*0820*/  ISETP.LT.OR P0, PT, R5, RZ, P0 ;  /* 0x000000ff0500720c */ /* 0x000fda0000701670 */
[----:B------:R-:W-:Y:S05]  /*0830*/  @P0 BRA `(.L_x_12) ;  /* 0x0000000000080947 */ /* 0x000fea0003800000 */
[----:B------:R-:W-:-:S05]  /*0840*/  IMAD.WIDE.U32 R2, R5, 0x4, R2 ;  /* 0x0000000405027825 */ /* 0x000fca00078e0002 */
[----:B------:R0:W5:Y:S02]  /*0850*/  LDG.E.CONSTANT R4, desc[UR6][R2.64] ;  /* 0x0000000602047981 */ /* 0x000164000c1e9900 */
.L_x_12:
[----:B-----5:R1:W-:Y:S02]  /*0860*/  STS [UR4], R4 ;  /* 0x00000004ff007988 */ /* 0x0203e40008000804 */
.L_x_11:
[----:B------:R-:W-:Y:S05]  /*0870*/  BSYNC.RECONVERGENT B0 ;  /* 0x0000000000007941 */ /* 0x000fea0003800200 */
.L_x_10:
[----:B------:R-:W-:Y:S06]  /*0880*/  BAR.SYNC.DEFER_BLOCKING 0x0 ;  /* 0x0000000000007b1d */ /* 0x000fec0000010000 */
[----:B------:R-:W-:Y:S05]  /*0890*/  @P1 EXIT ;  /* 0x000000000000194d */ /* 0x000fea0003800000 */
[----:B------:R-:W2:Y:S01]  /*08a0*/  LDG.E.CONSTANT R8, desc[UR6][R8.64] ;  /* 0x0000000608087981 */ /* 0x000ea2000c1e9900 */
[----:B0-----:R-:W0:Y:S03]  /*08b0*/  LDC.64 R2, c[0x0][0x390] ;  /* 0x0000e400ff027b82 */ /* 0x001e260000000a00 */
[----:B------:R-:W3:Y:S01]  /*08c0*/  LDS R5, [UR4] ;  /* 0x00000004ff057984 */ /* 0x000ee20008000800 */
[----:B0-----:R-:W-:-:S04]  /*08d0*/  IMAD.WIDE.U32 R2, R0, 0x4, R2 ;  /* 0x0000000400027825 */ /* 0x001fc800078e0002 */
[----:B---3--:R-:W-:Y:S01]  /*08e0*/  FADD R5, R6, -R5 ;  /* 0x8000000506057221 */ /* 0x008fe20000000000 */
[----:B--2---:R-:W-:-:S04]  /*08f0*/  ISETP.GT.AND P0, PT, R8, -0x1, PT ;  /* 0xffffffff0800780c */ /* 0x004fc80003f04270 */
[----:B------:R-:W-:-:S05]  /*0900*/  FSEL R5, R5, RZ, P0 ;  /* 0x000000ff05057208 */ /* 0x000fca0000000000 */
[----:B------:R-:W-:Y:S01]  /*0910*/  STG.E desc[UR6][R2.64], R5 ;  /* 0x0000000502007986 */ /* 0x000fe2000c101906 */
[----:B------:R-:W-:Y:S05]  /*0920*/  EXIT ;  /* 0x000000000000794d */ /* 0x000fea0003800000 */
.L_x_13:
[----:B------:R-:W-:-:S00]  /*0930*/  BRA `(.L_x_13) ;  /* 0xfffffffc00fc7947 */ /* 0x000fc0000383ffff */
[----:B------:R-:W-:-:S00]  /*0940*/  NOP ;  /* 0x0000000000007918 */ /* 0x000fc00000000000 */
        /* <DEDUP_REMOVED lines=11> */
.L_x_14:


//--------------------- .nv.shared._Z26CrossEntropyForward_KernelPKfPKiPfii --------------------------
	.section	.nv.shared._Z26CrossEntropyForward_KernelPKfPKiPfii,"aw",@nobits
	.sectionflags	@""
	.align	16
.nv.shared._Z26CrossEntropyForward_KernelPKfPKiPfii:
	.zero		1040


//--------------------- .nv.shared.reserved.0     --------------------------
	.section	.nv.shared.reserved.0,"aw",@nobits
	.weak		__nv_reservedSMEM_offset_0_alias
	.size		__nv_reservedSMEM_offset_0_alias, 0, 64
	.other		__nv_reservedSMEM_offset_0_alias,@"STO_CUDA_RESERVED_SHARED STV_DEFAULT"
__nv_reservedSMEM_offset_0_alias:
	.zero		0
	.zero		64


//--------------------- .nv.constant0._Z26CrossEntropyForward_KernelPKfPKiPfii --------------------------
	.section	.nv.constant0._Z26CrossEntropyForward_KernelPKfPKiPfii,"a",@progbits
	.sectionflags	@""
	.align	4
.nv.constant0._Z26CrossEntropyForward_KernelPKfPKiPfii:
	.zero		928


//--------------------- SYMBOLS --------------------------

	.type		.nv.reservedSmem.offset0,@object
	.size		.nv.reservedSmem.offset0,0x4
	.type		.nv.reservedSmem.cap,@object
	.size		.nv.reservedSmem.cap,0x4
